//
// Generated by NVIDIA NVVM Compiler
//
// Compiler Build ID: CL-36424714
// Cuda compilation tools, release 13.0, V13.0.88
// Based on NVVM 20.0.0
//

.version 9.0
.target sm_100
.address_size 64

	// .globl	_Z13kernelHammingPcS_Pi
.extern .shared .align 16 .b8 temp[];

.visible .entry _Z13kernelHammingPcS_Pi(
	.param .u64 .ptr .align 1 _Z13kernelHammingPcS_Pi_param_0,
	.param .u64 .ptr .align 1 _Z13kernelHammingPcS_Pi_param_1,
	.param .u64 .ptr .align 1 _Z13kernelHammingPcS_Pi_param_2
)
{
	.reg .pred 	%p<33>;
	.reg .b16 	%rs<3>;
	.reg .b32 	%r<46>;
	.reg .b64 	%rd<10>;

	ld.param.u64 	%rd2, [_Z13kernelHammingPcS_Pi_param_0];
	ld.param.u64 	%rd3, [_Z13kernelHammingPcS_Pi_param_1];
	ld.param.u64 	%rd1, [_Z13kernelHammingPcS_Pi_param_2];
	cvta.to.global.u64 	%rd4, %rd3;
	cvta.to.global.u64 	%rd5, %rd2;
	mov.u32 	%r5, %ctaid.x;
	mov.u32 	%r1, %ntid.x;
	mov.u32 	%r2, %tid.x;
	mov.u32 	%r6, %tid.y;
	mov.u32 	%r7, %tid.z;
	mov.u32 	%r8, %ntid.y;
	mad.lo.s32 	%r9, %r7, %r8, %r6;
	mad.lo.s32 	%r3, %r9, %r1, %r2;
	mad.lo.s32 	%r10, %r5, %r1, %r3;
	cvt.s64.s32 	%rd6, %r10;
	add.s64 	%rd7, %rd5, %rd6;
	ld.global.u8 	%rs1, [%rd7];
	add.s64 	%rd8, %rd4, %rd6;
	ld.global.u8 	%rs2, [%rd8];
	setp.ne.s16 	%p1, %rs1, %rs2;
	selp.u32 	%r11, 1, 0, %p1;
	shl.b32 	%r12, %r3, 2;
	mov.u32 	%r13, temp;
	add.s32 	%r4, %r13, %r12;
	st.shared.u32 	[%r4], %r11;
	barrier.sync 	0;
	setp.gt.u32 	%p2, %r3, 511;
	setp.lt.u32 	%p3, %r1, 513;
	or.pred  	%p4, %p2, %p3;
	@%p4 bra 	$L__BB0_2;
	ld.shared.u32 	%r14, [%r4+2048];
	ld.shared.u32 	%r15, [%r4];
	add.s32 	%r16, %r15, %r14;
	st.shared.u32 	[%r4], %r16;
$L__BB0_2:
	barrier.sync 	0;
	setp.gt.u32 	%p5, %r3, 255;
	setp.lt.u32 	%p6, %r1, 257;
	or.pred  	%p7, %p5, %p6;
	@%p7 bra 	$L__BB0_4;
	ld.shared.u32 	%r17, [%r4+1024];
	ld.shared.u32 	%r18, [%r4];
	add.s32 	%r19, %r18, %r17;
	st.shared.u32 	[%r4], %r19;
$L__BB0_4:
	barrier.sync 	0;
	setp.gt.u32 	%p8, %r3, 127;
	setp.lt.u32 	%p9, %r1, 129;
	or.pred  	%p10, %p8, %p9;
	@%p10 bra 	$L__BB0_6;
	ld.shared.u32 	%r20, [%r4+512];
	ld.shared.u32 	%r21, [%r4];
	add.s32 	%r22, %r21, %r20;
	st.shared.u32 	[%r4], %r22;
$L__BB0_6:
	barrier.sync 	0;
	setp.gt.u32 	%p11, %r3, 63;
	setp.lt.u32 	%p12, %r1, 65;
	or.pred  	%p13, %p11, %p12;
	@%p13 bra 	$L__BB0_8;
	ld.shared.u32 	%r23, [%r4+256];
	ld.shared.u32 	%r24, [%r4];
	add.s32 	%r25, %r24, %r23;
	st.shared.u32 	[%r4], %r25;
$L__BB0_8:
	barrier.sync 	0;
	setp.gt.u32 	%p14, %r3, 31;
	setp.lt.u32 	%p15, %r1, 33;
	or.pred  	%p16, %p14, %p15;
	@%p16 bra 	$L__BB0_10;
	ld.shared.u32 	%r26, [%r4+128];
	ld.shared.u32 	%r27, [%r4];
	add.s32 	%r28, %r27, %r26;
	st.shared.u32 	[%r4], %r28;
$L__BB0_10:
	barrier.sync 	0;
	setp.gt.u32 	%p17, %r3, 15;
	setp.lt.u32 	%p18, %r1, 17;
	or.pred  	%p19, %p17, %p18;
	@%p19 bra 	$L__BB0_12;
	ld.shared.u32 	%r29, [%r4+64];
	ld.shared.u32 	%r30, [%r4];
	add.s32 	%r31, %r30, %r29;
	st.shared.u32 	[%r4], %r31;
$L__BB0_12:
	barrier.sync 	0;
	setp.gt.u32 	%p20, %r3, 7;
	setp.lt.u32 	%p21, %r1, 9;
	or.pred  	%p22, %p20, %p21;
	@%p22 bra 	$L__BB0_14;
	ld.shared.u32 	%r32, [%r4+32];
	ld.shared.u32 	%r33, [%r4];
	add.s32 	%r34, %r33, %r32;
	st.shared.u32 	[%r4], %r34;
$L__BB0_14:
	barrier.sync 	0;
	setp.gt.u32 	%p23, %r3, 3;
	setp.lt.u32 	%p24, %r1, 5;
	or.pred  	%p25, %p23, %p24;
	@%p25 bra 	$L__BB0_16;
	ld.shared.u32 	%r35, [%r4+16];
	ld.shared.u32 	%r36, [%r4];
	add.s32 	%r37, %r36, %r35;
	st.shared.u32 	[%r4], %r37;
$L__BB0_16:
	barrier.sync 	0;
	setp.gt.u32 	%p26, %r3, 1;
	setp.lt.u32 	%p27, %r1, 3;
	or.pred  	%p28, %p26, %p27;
	@%p28 bra 	$L__BB0_18;
	ld.shared.u32 	%r38, [%r4+8];
	ld.shared.u32 	%r39, [%r4];
	add.s32 	%r40, %r39, %r38;
	st.shared.u32 	[%r4], %r40;
$L__BB0_18:
	barrier.sync 	0;
	setp.ne.s32 	%p29, %r3, 0;
	setp.lt.u32 	%p30, %r1, 2;
	or.pred  	%p31, %p29, %p30;
	@%p31 bra 	$L__BB0_20;
	ld.shared.u32 	%r41, [temp+4];
	ld.shared.u32 	%r42, [%r4];
	add.s32 	%r43, %r42, %r41;
	st.shared.u32 	[%r4], %r43;
$L__BB0_20:
	barrier.sync 	0;
	setp.ne.s32 	%p32, %r2, 0;
	@%p32 bra 	$L__BB0_22;
	ld.shared.u32 	%r44, [temp];
	cvta.to.global.u64 	%rd9, %rd1;
	atom.global.add.u32 	%r45, [%rd9], %r44;
$L__BB0_22:
	ret;

}


// ===== COMPILED SASS (sm_100) =====

	.target	sm_100

	.elftype	@"ET_EXEC"


//--------------------- .note.nv.tkinfo           --------------------------
	.section	.note.nv.tkinfo,"",@"SHT_NOTE"
	.sectionflags	@"SHF_NOTE_NV_TKINFO"
	.tkinfo
        /*0018*/ 	.word	0x00000002
        /*0030*/ 	.string	""
        /*0030*/ 	.string	"ptxas"
        /*0030*/ 	.string	"Cuda compilation tools, release 13.0, V13.0.88"
        /*0030*/ 	.string	"Build cuda_13.0.r13.0/compiler.36424714_0"
        /*0030*/ 	.string	"-arch sm_100 -m 64 "



//--------------------- .note.nv.cuinfo           --------------------------
	.section	.note.nv.cuinfo,"",@"SHT_NOTE"
	.sectionflags	@"SHF_NOTE_NV_CUINFO"
        /*0018*/ 	.short	0x0002
        /*001a*/ 	.short	0x0064
        /*001c*/ 	.short	0x0082
	.zero		2


//--------------------- .nv.info                  --------------------------
	.section	.nv.info,"",@"SHT_CUDA_INFO"
	.align	4


	//----- nvinfo : EIATTR_REGCOUNT
	.align		4
        /*0000*/ 	.byte	0x04, 0x2f
        /*0002*/ 	.short	(.L_1 - .L_0)
	.align		4
.L_0:
        /*0004*/ 	.word	index@(_Z13kernelHammingPcS_Pi)
        /*0008*/ 	.word	0x0000000c


	//----- nvinfo : EIATTR_FRAME_SIZE
	.align		4
.L_1:
        /*000c*/ 	.byte	0x04, 0x11
        /*000e*/ 	.short	(.L_3 - .L_2)
	.align		4
.L_2:
        /*0010*/ 	.word	index@(_Z13kernelHammingPcS_Pi)
        /*0014*/ 	.word	0x00000000


	//----- nvinfo : EIATTR_MIN_STACK_SIZE
	.align		4
.L_3:
        /*0018*/ 	.byte	0x04, 0x12
        /*001a*/ 	.short	(.L_5 - .L_4)
	.align		4
.L_4:
        /*001c*/ 	.word	index@(_Z13kernelHammingPcS_Pi)
        /*0020*/ 	.word	0x00000000
.L_5:


//--------------------- .nv.compat                --------------------------
	.section	.nv.compat,"",@"SHT_CUDA_COMPAT_INFO"
	.align	4
        /*0000*/ 	.byte	0x02, 0x09, 0x00, 0x00, 0x02, 0x02, 0x01, 0x00, 0x02, 0x05, 0x05, 0x00, 0x03, 0x07, 0x01, 0x01
        /*0010*/ 	.byte	0x02, 0x03, 0x00, 0x00, 0x02, 0x06, 0x01, 0x00, 0x04, 0x0b, 0x08, 0x00, 0x09, 0x00, 0x00, 0x00
        /*0020*/ 	.byte	0x00, 0x00, 0x00, 0x00


//--------------------- .nv.info._Z13kernelHammingPcS_Pi --------------------------
	.section	.nv.info._Z13kernelHammingPcS_Pi,"",@"SHT_CUDA_INFO"
	.sectionflags	@""
	.align	4


	//----- nvinfo : EIATTR_CUDA_API_VERSION
	.align		4
        /*0000*/ 	.byte	0x04, 0x37
        /*0002*/ 	.short	(.L_7 - .L_6)
.L_6:
        /*0004*/ 	.word	0x00000082


	//----- nvinfo : EIATTR_KPARAM_INFO
	.align		4
.L_7:
        /*0008*/ 	.byte	0x04, 0x17
        /*000a*/ 	.short	(.L_9 - .L_8)
.L_8:
        /*000c*/ 	.word	0x00000000
        /*0010*/ 	.short	0x0002
        /*0012*/ 	.short	0x0010
        /*0014*/ 	.byte	0x00, 0xf5, 0x21, 0x00


	//----- nvinfo : EIATTR_KPARAM_INFO
	.align		4
.L_9:
        /*0018*/ 	.byte	0x04, 0x17
        /*001a*/ 	.short	(.L_11 - .L_10)
.L_10:
        /*001c*/ 	.word	0x00000000
        /*0020*/ 	.short	0x0001
        /*0022*/ 	.short	0x0008
        /*0024*/ 	.byte	0x00, 0xf5, 0x21, 0x00


	//----- nvinfo : EIATTR_KPARAM_INFO
	.align		4
.L_11:
        /*0028*/ 	.byte	0x04, 0x17
        /*002a*/ 	.short	(.L_13 - .L_12)
.L_12:
        /*002c*/ 	.word	0x00000000
        /*0030*/ 	.short	0x0000
        /*0032*/ 	.short	0x0000
        /*0034*/ 	.byte	0x00, 0xf5, 0x21, 0x00


	//----- nvinfo : EIATTR_SPARSE_MMA_MASK
	.align		4
.L_13:
        /*0038*/ 	.byte	0x03, 0x50
        /*003a*/ 	.short	0x0000


	//----- nvinfo : EIATTR_MAXREG_COUNT
	.align		4
        /*003c*/ 	.byte	0x03, 0x1b
        /*003e*/ 	.short	0x00ff


	//----- nvinfo : EIATTR_NUM_BARRIERS
	.align		4
        /*0040*/ 	.byte	0x02, 0x4c
        /*0042*/ 	.byte	0x01
	.zero		1


	//----- nvinfo : EIATTR_MERCURY_ISA_VERSION
	.align		4
        /*0044*/ 	.byte	0x03, 0x5f
        /*0046*/ 	.short	0x0101


	//----- nvinfo : EIATTR_COOP_GROUP_MASK_REGIDS
	.align		4
        /*0048*/ 	.byte	0x04, 0x29
        /*004a*/ 	.short	(.L_15 - .L_14)


	//   ....[0]....
.L_14:
        /*004c*/ 	.word	0xffffffff


	//   ....[1]....
        /*0050*/ 	.word	0xffffffff


	//   ....[2]....
        /*0054*/ 	.word	0xffffffff


	//   ....[3]....
        /*0058*/ 	.word	0xffffffff


	//   ....[4]....
        /*005c*/ 	.word	0xffffffff


	//   ....[5]....
        /*0060*/ 	.word	0xffffffff


	//   ....[6]....
        /*0064*/ 	.word	0xffffffff


	//   ....[7]....
        /*0068*/ 	.word	0xffffffff


	//   ....[8]....
        /*006c*/ 	.word	0xffffffff


	//   ....[9]....
        /*0070*/ 	.word	0xffffffff


	//   ....[10]....
        /*0074*/ 	.word	0xffffffff


	//----- nvinfo : EIATTR_COOP_GROUP_INSTR_OFFSETS
	.align		4
.L_15:
        /*0078*/ 	.byte	0x04, 0x28
        /*007a*/ 	.short	(.L_17 - .L_16)


	//   ....[0]....
.L_16:
        /*007c*/ 	.word	0x000001d0


	//   ....[1]....
        /*0080*/ 	.word	0x00000230


	//   ....[2]....
        /*0084*/ 	.word	0x000002a0


	//   ....[3]....
        /*0088*/ 	.word	0x00000310


	//   ....[4]....
        /*008c*/ 	.word	0x00000380


	//   ....[5]....
        /*0090*/ 	.word	0x000003f0


	//   ....[6]....
        /*0094*/ 	.word	0x00000460


	//   ....[7]....
        /*0098*/ 	.word	0x000004d0


	//   ....[8]....
        /*009c*/ 	.word	0x00000540


	//   ....[9]....
        /*00a0*/ 	.word	0x000005b0


	//   ....[10]....
        /*00a4*/ 	.word	0x00000610


	//----- nvinfo : EIATTR_VRC_CTA_INIT_COUNT
	.align		4
.L_17:
        /*00a8*/ 	.byte	0x02, 0x4a
	.zero		1
	.zero		1


	//----- nvinfo : EIATTR_EXIT_INSTR_OFFSETS
	.align		4
        /*00ac*/ 	.byte	0x04, 0x1c
        /*00ae*/ 	.short	(.L_19 - .L_18)


	//   ....[0]....
.L_18:
        /*00b0*/ 	.word	0x00000620


	//   ....[1]....
        /*00b4*/ 	.word	0x00000660


	//----- nvinfo : EIATTR_CBANK_PARAM_SIZE
	.align		4
.L_19:
        /*00b8*/ 	.byte	0x03, 0x19
        /*00ba*/ 	.short	0x0018


	//----- nvinfo : EIATTR_PARAM_CBANK
	.align		4
        /*00bc*/ 	.byte	0x04, 0x0a
        /*00be*/ 	.short	(.L_21 - .L_20)
	.align		4
.L_20:
        /*00c0*/ 	.word	index@(.nv.constant0._Z13kernelHammingPcS_Pi)
        /*00c4*/ 	.short	0x0380
        /*00c6*/ 	.short	0x0018


	//----- nvinfo : EIATTR_SW_WAR
	.align		4
.L_21:
        /*00c8*/ 	.byte	0x04, 0x36
        /*00ca*/ 	.short	(.L_23 - .L_22)
.L_22:
        /*00cc*/ 	.word	0x00000008
.L_23:


//--------------------- .nv.callgraph             --------------------------
	.section	.nv.callgraph,"",@"SHT_CUDA_CALLGRAPH"
	.align	4
	.sectionentsize	8
	.align		4
        /*0000*/ 	.word	0x00000000
	.align		4
        /*0004*/ 	.word	0xffffffff
	.align		4
        /*0008*/ 	.word	0x00000000
	.align		4
        /*000c*/ 	.word	0xfffffffe
	.align		4
        /*0010*/ 	.word	0x00000000
	.align		4
        /*0014*/ 	.word	0xfffffffd
	.align		4
        /*0018*/ 	.word	0x00000000
	.align		4
        /*001c*/ 	.word	0xfffffffc


//--------------------- .text._Z13kernelHammingPcS_Pi --------------------------
	.section	.text._Z13kernelHammingPcS_Pi,"ax",@progbits
	.align	128
        .global         _Z13kernelHammingPcS_Pi
        .type           _Z13kernelHammingPcS_Pi,@function
        .size           _Z13kernelHammingPcS_Pi,(.L_x_1 - _Z13kernelHammingPcS_Pi)
        .other          _Z13kernelHammingPcS_Pi,@"STO_CUDA_ENTRY STV_DEFAULT"
_Z13kernelHammingPcS_Pi:
.text._Z13kernelHammingPcS_Pi:
[----:B------:R-:W-:Y:S01]  /*0000*/  LDC R1, c[0x0][0x37c] ;  /* 0x0000df00ff017b82 */ /* 0x000fe20000000800 */
[----:B------:R-:W0:Y:S07]  /*0010*/  S2R R2, SR_TID.Y ;  /* 0x0000000000027919 */ /* 0x000e2e0000002200 */
[----:B------:R-:W1:Y:S01]  /*0020*/  LDC R3, c[0x0][0x360] ;  /* 0x0000d800ff037b82 */ /* 0x000e620000000800 */
[----:B------:R-:W0:Y:S01]  /*0030*/  LDCU UR5, c[0x0][0x364] ;  /* 0x00006c80ff0577ac */ /* 0x000e220008000800 */
[----:B------:R-:W0:Y:S01]  /*0040*/  S2R R5, SR_TID.Z ;  /* 0x0000000000057919 */ /* 0x000e220000002300 */
[----:B------:R-:W2:Y:S01]  /*0050*/  LDCU.128 UR8, c[0x0][0x380] ;  /* 0x00007000ff0877ac */ /* 0x000ea20008000c00 */
[----:B------:R-:W1:Y:S04]  /*0060*/  S2R R0, SR_TID.X ;  /* 0x0000000000007919 */ /* 0x000e680000002100 */
[----:B------:R-:W3:Y:S01]  /*0070*/  S2UR UR4, SR_CTAID.X ;  /* 0x00000000000479c3 */ /* 0x000ee20000002500 */
[----:B------:R-:W4:Y:S01]  /*0080*/  LDCU.64 UR6, c[0x0][0x358] ;  /* 0x00006b00ff0677ac */ /* 0x000f220008000a00 */
[----:B0-----:R-:W-:-:S04]  /*0090*/  IMAD R2, R5, UR5, R2 ;  /* 0x0000000505027c24 */ /* 0x001fc8000f8e0202 */
[----:B-1----:R-:W-:-:S04]  /*00a0*/  IMAD R2, R2, R3, R0 ;  /* 0x0000000302027224 */ /* 0x002fc800078e0200 */
[----:B---3--:R-:W-:-:S05]  /*00b0*/  IMAD R8, R3, UR4, R2 ;  /* 0x0000000403087c24 */ /* 0x008fca000f8e0202 */
[C---:B--2---:R-:W-:Y:S02]  /*00c0*/  IADD3 R6, P0, PT, R8.reuse, UR8, RZ ;  /* 0x0000000808067c10 */ /* 0x044fe4000ff1e0ff */
[----:B------:R-:W-:Y:S02]  /*00d0*/  SHF.R.S32.HI R4, RZ, 0x1f, R8 ;  /* 0x0000001fff047819 */ /* 0x000fe40000011408 */
[----:B------:R-:W-:Y:S02]  /*00e0*/  IADD3 R8, P1, PT, R8, UR10, RZ ;  /* 0x0000000a08087c10 */ /* 0x000fe4000ff3e0ff */
[C---:B------:R-:W-:Y:S02]  /*00f0*/  IADD3.X R7, PT, PT, R4.reuse, UR9, RZ, P0, !PT ;  /* 0x0000000904077c10 */ /* 0x040fe400087fe4ff */
[----:B------:R-:W-:-:S03]  /*0100*/  IADD3.X R9, PT, PT, R4, UR11, RZ, P1, !PT ;  /* 0x0000000b04097c10 */ /* 0x000fc60008ffe4ff */
[----:B----4-:R-:W2:Y:S04]  /*0110*/  LDG.E.U8 R6, desc[UR6][R6.64] ;  /* 0x0000000606067981 */ /* 0x010ea8000c1e1100 */
[----:B------:R-:W2:Y:S01]  /*0120*/  LDG.E.U8 R9, desc[UR6][R8.64] ;  /* 0x0000000608097981 */ /* 0x000ea2000c1e1100 */
[----:B------:R-:W0:Y:S01]  /*0130*/  S2UR UR5, SR_CgaCtaId ;  /* 0x00000000000579c3 */ /* 0x000e220000008800 */
[----:B------:R-:W-:Y:S01]  /*0140*/  ISETP.GE.U32.AND P0, PT, R3, 0x201, PT ;  /* 0x000002010300780c */ /* 0x000fe20003f06070 */
[----:B------:R-:W-:-:S03]  /*0150*/  UMOV UR4, 0x400 ;  /* 0x0000040000047882 */ /* 0x000fc60000000000 */
[----:B------:R-:W-:Y:S01]  /*0160*/  ISETP.GT.U32.OR P0, PT, R2, 0x1ff, !P0 ;  /* 0x000001ff0200780c */ /* 0x000fe20004704470 */
[----:B0-----:R-:W-:-:S06]  /*0170*/  ULEA UR4, UR5, UR4, 0x18 ;  /* 0x0000000405047291 */ /* 0x001fcc000f8ec0ff */
[----:B------:R-:W-:Y:S02]  /*0180*/  LEA R4, R2, UR4, 0x2 ;  /* 0x0000000402047c11 */ /* 0x000fe4000f8e10ff */
[----:B--2---:R-:W-:-:S04]  /*0190*/  ISETP.NE.AND P1, PT, R6, R9, PT ;  /* 0x000000090600720c */ /* 0x004fc80003f25270 */
[----:B------:R-:W-:Y:S02]  /*01a0*/  SEL R5, RZ, 0x1, !P1 ;  /* 0x00000001ff057807 */ /* 0x000fe40004800000 */
[----:B------:R-:W-:-:S03]  /*01b0*/  ISETP.GE.U32.AND P1, PT, R3, 0x101, PT ;  /* 0x000001010300780c */ /* 0x000fc60003f26070 */
[----:B------:R-:W-:Y:S01]  /*01c0*/  STS [R4], R5 ;  /* 0x0000000504007388 */ /* 0x000fe20000000800 */
[----:B------:R-:W-:Y:S01]  /*01d0*/  BAR.SYNC.DEFER_BLOCKING 0x0 ;  /* 0x0000000000007b1d */ /* 0x000fe20000010000 */
[----:B------:R-:W-:-:S05]  /*01e0*/  ISETP.GT.U32.OR P1, PT, R2, 0xff, !P1 ;  /* 0x000000ff0200780c */ /* 0x000fca0004f24470 */
[----:B------:R-:W-:Y:S04]  /*01f0*/  @!P0 LDS R6, [R4+0x800] ;  /* 0x0008000004068984 */ /* 0x000fe80000000800 */
[----:B------:R-:W0:Y:S02]  /*0200*/  @!P0 LDS R7, [R4] ;  /* 0x0000000004078984 */ /* 0x000e240000000800 */
[----:B0-----:R-:W-:-:S05]  /*0210*/  @!P0 IMAD.IADD R7, R6, 0x1, R7 ;  /* 0x0000000106078824 */ /* 0x001fca00078e0207 */
[----:B------:R-:W-:Y:S01]  /*0220*/  @!P0 STS [R4], R7 ;  /* 0x0000000704008388 */ /* 0x000fe20000000800 */
[----:B------:R-:W-:Y:S01]  /*0230*/  BAR.SYNC.DEFER_BLOCKING 0x0 ;  /* 0x0000000000007b1d */ /* 0x000fe20000010000 */
[----:B------:R-:W-:-:S05]  /*0240*/  ISETP.GE.U32.AND P0, PT, R3, 0x81, PT ;  /* 0x000000810300780c */ /* 0x000fca0003f06070 */
[----:B------:R-:W-:Y:S01]  /*0250*/  @!P1 LDS R6, [R4+0x400] ;  /* 0x0004000004069984 */ /* 0x000fe20000000800 */
[----:B------:R-:W-:-:S03]  /*0260*/  ISETP.GT.U32.OR P0, PT, R2, 0x7f, !P0 ;  /* 0x0000007f0200780c */ /* 0x000fc60004704470 */
        /* <DEDUP_REMOVED lines=48> */
[----:B------:R-:W-:-:S03]  /*0570*/  ISETP.NE.OR P1, PT, R2, RZ, !P1 ;  /* 0x000000ff0200720c */ /* 0x000fc60004f25670 */
[----:B------:R-:W0:Y:S02]  /*0580*/  @!P0 LDS R6, [R4] ;  /* 0x0000000004068984 */ /* 0x000e240000000800 */
[----:B0-----:R-:W-:-:S05]  /*0590*/  @!P0 IMAD.IADD R5, R5, 0x1, R6 ;  /* 0x0000000105058824 */ /* 0x001fca00078e0206 */
[----:B------:R-:W-:Y:S01]  /*05a0*/  @!P0 STS [R4], R5 ;  /* 0x0000000504008388 */ /* 0x000fe20000000800 */
[----:B------:R-:W-:Y:S01]  /*05b0*/  BAR.SYNC.DEFER_BLOCKING 0x0 ;  /* 0x0000000000007b1d */ /* 0x000fe20000010000 */
[----:B------:R-:W-:-:S05]  /*05c0*/  ISETP.NE.AND P0, PT, R0, RZ, PT ;  /* 0x000000ff0000720c */ /* 0x000fca0003f05270 */
[----:B------:R-:W-:Y:S04]  /*05d0*/  @!P1 LDS R2, [UR4+0x4] ;  /* 0x00000404ff029984 */ /* 0x000fe80008000800 */
[----:B------:R-:W0:Y:S02]  /*05e0*/  @!P1 LDS R3, [R4] ;  /* 0x0000000004039984 */ /* 0x000e240000000800 */
[----:B0-----:R-:W-:-:S05]  /*05f0*/  @!P1 IMAD.IADD R3, R2, 0x1, R3 ;  /* 0x0000000102039824 */ /* 0x001fca00078e0203 */
[----:B------:R0:W-:Y:S01]  /*0600*/  @!P1 STS [R4], R3 ;  /* 0x0000000304009388 */ /* 0x0001e20000000800 */
[----:B------:R-:W-:Y:S06]  /*0610*/  BAR.SYNC.DEFER_BLOCKING 0x0 ;  /* 0x0000000000007b1d */ /* 0x000fec0000010000 */
[----:B------:R-:W-:Y:S05]  /*0620*/  @P0 EXIT ;  /* 0x000000000000094d */ /* 0x000fea0003800000 */
[----:B------:R-:W1:Y:S01]  /*0630*/  LDS R5, [UR4] ;  /* 0x00000004ff057984 */ /* 0x000e620008000800 */
[----:B0-----:R-:W1:Y:S03]  /*0640*/  LDC.64 R2, c[0x0][0x390] ;  /* 0x0000e400ff027b82 */ /* 0x001e660000000a00 */
[----:B-1----:R-:W-:Y:S01]  /*0650*/  REDG.E.ADD.STRONG.GPU desc[UR6][R2.64], R5 ;  /* 0x000000050200798e */ /* 0x002fe2000c12e106 */
[----:B------:R-:W-:Y:S05]  /*0660*/  EXIT ;  /* 0x000000000000794d */ /* 0x000fea0003800000 */
.L_x_0:
[----:B------:R-:W-:-:S00]  /*0670*/  BRA `(.L_x_0) ;  /* 0xfffffffc00fc7947 */ /* 0x000fc0000383ffff */
[----:B------:R-:W-:-:S00]  /*0680*/  NOP ;  /* 0x0000000000007918 */ /* 0x000fc00000000000 */
[----:B------:R-:W-:-:S00]  /*0690*/  NOP ;  /* 0x0000000000007918 */ /* 0x000fc00000000000 */
[----:B------:R-:W-:-:S00]  /*06a0*/  NOP ;  /* 0x0000000000007918 */ /* 0x000fc00000000000 */
[----:B------:R-:W-:-:S00]  /*06b0*/  NOP ;  /* 0x0000000000007918 */ /* 0x000fc00000000000 */
[----:B------:R-:W-:-:S00]  /*06c0*/  NOP ;  /* 0x0000000000007918 */ /* 0x000fc00000000000 */
[----:B------:R-:W-:-:S00]  /*06d0*/  NOP ;  /* 0x0000000000007918 */ /* 0x000fc00000000000 */
[----:B------:R-:W-:-:S00]  /*06e0*/  NOP ;  /* 0x0000000000007918 */ /* 0x000fc00000000000 */
[----:B------:R-:W-:-:S00]  /*06f0*/  NOP ;  /* 0x0000000000007918 */ /* 0x000fc00000000000 */
.L_x_1:


//--------------------- .nv.shared._Z13kernelHammingPcS_Pi --------------------------
	.section	.nv.shared._Z13kernelHammingPcS_Pi,"aw",@nobits
	.sectionflags	@""
	.align	16
	.zero		1024


//--------------------- .nv.shared.reserved.0     --------------------------
	.section	.nv.shared.reserved.0,"aw",@nobits
	.weak		__nv_reservedSMEM_offset_0_alias
	.size		__nv_reservedSMEM_offset_0_alias, 0, 64
	.other		__nv_reservedSMEM_offset_0_alias,@"STO_CUDA_RESERVED_SHARED STV_DEFAULT"
__nv_reservedSMEM_offset_0_alias:
	.zero		0
	.zero		64


//--------------------- .nv.constant0._Z13kernelHammingPcS_Pi --------------------------
	.section	.nv.constant0._Z13kernelHammingPcS_Pi,"a",@progbits
	.sectionflags	@""
	.align	4
.nv.constant0._Z13kernelHammingPcS_Pi:
	.zero		920


//--------------------- SYMBOLS --------------------------

	.type		.nv.reservedSmem.offset0,@object
	.size		.nv.reservedSmem.offset0,0x4
	.type		.nv.reservedSmem.cap,@object
	.size		.nv.reservedSmem.cap,0x4
